//
// Generated by NVIDIA NVVM Compiler
//
// Compiler Build ID: CL-36424714
// Cuda compilation tools, release 13.0, V13.0.88
// Based on NVVM 20.0.0
//

.version 9.0
.target sm_100
.address_size 64

	// .globl	_Z11hello_worldv
.extern .func  (.param .b32 func_retval0) vprintf
(
	.param .b64 vprintf_param_0,
	.param .b64 vprintf_param_1
)
;
.global .align 1 .b8 $str[38] = {71, 80, 85, 58, 32, 72, 101, 108, 108, 111, 32, 119, 111, 114, 108, 100, 32, 102, 114, 111, 109, 32, 71, 80, 85, 32, 116, 104, 114, 101, 97, 100, 32, 37, 100, 33, 10};

.visible .entry _Z11hello_worldv()
{
	.local .align 8 .b8 	__local_depot0[8];
	.reg .b64 	%SP;
	.reg .b64 	%SPL;
	.reg .b32 	%r<4>;
	.reg .b64 	%rd<5>;

	mov.u64 	%SPL, __local_depot0;
	cvta.local.u64 	%SP, %SPL;
	add.u64 	%rd1, %SP, 0;
	add.u64 	%rd2, %SPL, 0;
	mov.u32 	%r1, %tid.x;
	st.local.u32 	[%rd2], %r1;
	mov.u64 	%rd3, $str;
	cvta.global.u64 	%rd4, %rd3;
	{ // callseq 0, 0
	.param .b64 param0;
	st.param.b64 	[param0], %rd4;
	.param .b64 param1;
	st.param.b64 	[param1], %rd1;
	.param .b32 retval0;
	call.uni (retval0), 
	vprintf, 
	(
	param0, 
	param1
	);
	ld.param.b32 	%r2, [retval0];
	} // callseq 0
	ret;

}


// ===== COMPILED SASS (sm_100) =====

	.target	sm_100

	.elftype	@"ET_EXEC"


//--------------------- .note.nv.tkinfo           --------------------------
	.section	.note.nv.tkinfo,"",@"SHT_NOTE"
	.sectionflags	@"SHF_NOTE_NV_TKINFO"
	.tkinfo
        /*0018*/ 	.word	0x00000002
        /*0030*/ 	.string	""
        /*0030*/ 	.string	"ptxas"
        /*0030*/ 	.string	"Cuda compilation tools, release 13.0, V13.0.88"
        /*0030*/ 	.string	"Build cuda_13.0.r13.0/compiler.36424714_0"
        /*0030*/ 	.string	"-arch sm_100 -m 64 "



//--------------------- .note.nv.cuinfo           --------------------------
	.section	.note.nv.cuinfo,"",@"SHT_NOTE"
	.sectionflags	@"SHF_NOTE_NV_CUINFO"
        /*0018*/ 	.short	0x0002
        /*001a*/ 	.short	0x0064
        /*001c*/ 	.short	0x0082
	.zero		2


//--------------------- .nv.info                  --------------------------
	.section	.nv.info,"",@"SHT_CUDA_INFO"
	.align	4


	//----- nvinfo : EIATTR_REGCOUNT
	.align		4
        /*0000*/ 	.byte	0x04, 0x2f
        /*0002*/ 	.short	(.L_2 - .L_1)
	.align		4
.L_1:
        /*0004*/ 	.word	index@(_Z11hello_worldv)
        /*0008*/ 	.word	0x00000018


	//----- nvinfo : EIATTR_FRAME_SIZE
	.align		4
.L_2:
        /*000c*/ 	.byte	0x04, 0x11
        /*000e*/ 	.short	(.L_4 - .L_3)
	.align		4
.L_3:
        /*0010*/ 	.word	index@(_Z11hello_worldv)
        /*0014*/ 	.word	0x00000008


	//----- nvinfo : EIATTR_MIN_STACK_SIZE
	.align		4
.L_4:
        /*0018*/ 	.byte	0x04, 0x12
        /*001a*/ 	.short	(.L_6 - .L_5)
	.align		4
.L_5:
        /*001c*/ 	.word	index@(_Z11hello_worldv)
        /*0020*/ 	.word	0x00000008
.L_6:


//--------------------- .nv.compat                --------------------------
	.section	.nv.compat,"",@"SHT_CUDA_COMPAT_INFO"
	.align	4
        /*0000*/ 	.byte	0x02, 0x09, 0x00, 0x00, 0x02, 0x02, 0x01, 0x00, 0x02, 0x05, 0x05, 0x00, 0x03, 0x07, 0x01, 0x01
        /*0010*/ 	.byte	0x02, 0x03, 0x00, 0x00, 0x02, 0x06, 0x01, 0x00, 0x04, 0x0b, 0x08, 0x00, 0x09, 0x00, 0x00, 0x00
        /*0020*/ 	.byte	0x00, 0x00, 0x00, 0x00


//--------------------- .nv.info._Z11hello_worldv --------------------------
	.section	.nv.info._Z11hello_worldv,"",@"SHT_CUDA_INFO"
	.sectionflags	@""
	.align	4


	//----- nvinfo : EIATTR_CUDA_API_VERSION
	.align		4
        /*0000*/ 	.byte	0x04, 0x37
        /*0002*/ 	.short	(.L_8 - .L_7)
.L_7:
        /*0004*/ 	.word	0x00000082


	//----- nvinfo : EIATTR_SPARSE_MMA_MASK
	.align		4
.L_8:
        /*0008*/ 	.byte	0x03, 0x50
        /*000a*/ 	.short	0x0000


	//----- nvinfo : EIATTR_MAXREG_COUNT
	.align		4
        /*000c*/ 	.byte	0x03, 0x1b
        /*000e*/ 	.short	0x00ff


	//----- nvinfo : EIATTR_EXTERNS
	.align		4
        /*0010*/ 	.byte	0x04, 0x0f
        /*0012*/ 	.short	(.L_10 - .L_9)


	//   ....[0]....
	.align		4
.L_9:
        /*0014*/ 	.word	index@(vprintf)


	//----- nvinfo : EIATTR_MERCURY_ISA_VERSION
	.align		4
.L_10:
        /*0018*/ 	.byte	0x03, 0x5f
        /*001a*/ 	.short	0x0101


	//----- nvinfo : EIATTR_VRC_CTA_INIT_COUNT
	.align		4
        /*001c*/ 	.byte	0x02, 0x4a
	.zero		1
	.zero		1


	//----- nvinfo : EIATTR_SYSCALL_OFFSETS
	.align		4
        /*0020*/ 	.byte	0x04, 0x46
        /*0022*/ 	.short	(.L_12 - .L_11)


	//   ....[0]....
.L_11:
        /*0024*/ 	.word	0x000000e0


	//----- nvinfo : EIATTR_EXIT_INSTR_OFFSETS
	.align		4
.L_12:
        /*0028*/ 	.byte	0x04, 0x1c
        /*002a*/ 	.short	(.L_14 - .L_13)


	//   ....[0]....
.L_13:
        /*002c*/ 	.word	0x000000f0


	//----- nvinfo : EIATTR_SW_WAR
	.align		4
.L_14:
        /*0030*/ 	.byte	0x04, 0x36
        /*0032*/ 	.short	(.L_16 - .L_15)
.L_15:
        /*0034*/ 	.word	0x00000008
.L_16:


//--------------------- .nv.callgraph             --------------------------
	.section	.nv.callgraph,"",@"SHT_CUDA_CALLGRAPH"
	.align	4
	.sectionentsize	8
	.align		4
        /*0000*/ 	.word	0x00000000
	.align		4
        /*0004*/ 	.word	0xffffffff
	.align		4
        /*0008*/ 	.word	index@(_Z11hello_worldv)
	.align		4
        /*000c*/ 	.word	index@(vprintf)
	.align		4
        /*0010*/ 	.word	0x00000000
	.align		4
        /*0014*/ 	.word	0xfffffffe
	.align		4
        /*0018*/ 	.word	0x00000000
	.align		4
        /*001c*/ 	.word	0xfffffffd
	.align		4
        /*0020*/ 	.word	0x00000000
	.align		4
        /*0024*/ 	.word	0xfffffffc


//--------------------- .nv.constant4             --------------------------
	.section	.nv.constant4,"a",@progbits
	.align	8
	.align		8
.nv.constant4:
        /*0000*/ 	.dword	vprintf
	.align		8
        /*0008*/ 	.dword	$str


//--------------------- .text._Z11hello_worldv    --------------------------
	.section	.text._Z11hello_worldv,"ax",@progbits
	.align	128
        .global         _Z11hello_worldv
        .type           _Z11hello_worldv,@function
        .size           _Z11hello_worldv,(.L_x_2 - _Z11hello_worldv)
        .other          _Z11hello_worldv,@"STO_CUDA_ENTRY STV_DEFAULT"
_Z11hello_worldv:
.text._Z11hello_worldv:
[----:B------:R-:W0:Y:S01]  /*0000*/  LDC R1, c[0x0][0x37c] ;  /* 0x0000df00ff017b82 */ /* 0x000e220000000800 */
[----:B------:R-:W1:Y:S01]  /*0010*/  S2R R8, SR_TID.X ;  /* 0x0000000000087919 */ /* 0x000e620000002100 */
[----:B0-----:R-:W-:Y:S01]  /*0020*/  VIADD R1, R1, 0xfffffff8 ;  /* 0xfffffff801017836 */ /* 0x001fe20000000000 */
[----:B------:R-:W-:Y:S01]  /*0030*/  MOV R0, 0x0 ;  /* 0x0000000000007802 */ /* 0x000fe20000000f00 */
[----:B------:R-:W0:Y:S04]  /*0040*/  LDCU UR4, c[0x0][0x2f8] ;  /* 0x00005f00ff0477ac */ /* 0x000e280008000800 */
[----:B------:R2:W3:Y:S01]  /*0050*/  LDC.64 R2, c[0x4][R0] ;  /* 0x0100000000027b82 */ /* 0x0004e20000000a00 */
[----:B------:R-:W4:Y:S01]  /*0060*/  LDCU.64 UR6, c[0x4][0x8] ;  /* 0x01000100ff0677ac */ /* 0x000f220008000a00 */
[----:B------:R-:W5:Y:S01]  /*0070*/  LDCU UR5, c[0x0][0x2fc] ;  /* 0x00005f80ff0577ac */ /* 0x000f620008000800 */
[----:B0-----:R-:W-:Y:S01]  /*0080*/  IADD3 R6, P0, PT, R1, UR4, RZ ;  /* 0x0000000401067c10 */ /* 0x001fe2000ff1e0ff */
[----:B----4-:R-:W-:Y:S01]  /*0090*/  IMAD.U32 R4, RZ, RZ, UR6 ;  /* 0x00000006ff047e24 */ /* 0x010fe2000f8e00ff */
[----:B------:R-:W-:-:S03]  /*00a0*/  MOV R5, UR7 ;  /* 0x0000000700057c02 */ /* 0x000fc60008000f00 */
[----:B-----5:R-:W-:Y:S01]  /*00b0*/  IMAD.X R7, RZ, RZ, UR5, P0 ;  /* 0x00000005ff077e24 */ /* 0x020fe200080e06ff */
[----:B-1----:R2:W-:Y:S07]  /*00c0*/  STL [R1], R8 ;  /* 0x0000000801007387 */ /* 0x0025ee0000100800 */
[----:B------:R-:W-:-:S07]  /*00d0*/  LEPC R20, `(.L_x_0) ;  /* 0x000000001014794e */ /* 0x000fce0000000000 */
[----:B--23--:R-:W-:Y:S05]  /*00e0*/  CALL.ABS.NOINC R2 ;  /* 0x0000000002007343 */ /* 0x00cfea0003c00000 */
.L_x_0:
[----:B------:R-:W-:Y:S05]  /*00f0*/  EXIT ;  /* 0x000000000000794d */ /* 0x000fea0003800000 */
.L_x_1:
[----:B------:R-:W-:-:S00]  /*0100*/  BRA `(.L_x_1) ;  /* 0xfffffffc00fc7947 */ /* 0x000fc0000383ffff */
[----:B------:R-:W-:-:S00]  /*0110*/  NOP ;  /* 0x0000000000007918 */ /* 0x000fc00000000000 */
        /* <DEDUP_REMOVED lines=14> */
.L_x_2:


//--------------------- .nv.global.init           --------------------------
	.section	.nv.global.init,"aw",@progbits
.nv.global.init:
	.type		$str,@object
	.size		$str,(.L_0 - $str)
$str:
        /*0000*/ 	.byte	0x47, 0x50, 0x55, 0x3a, 0x20, 0x48, 0x65, 0x6c, 0x6c, 0x6f, 0x20, 0x77, 0x6f, 0x72, 0x6c, 0x64
        /*0010*/ 	.byte	0x20, 0x66, 0x72, 0x6f, 0x6d, 0x20, 0x47, 0x50, 0x55, 0x20, 0x74, 0x68, 0x72, 0x65, 0x61, 0x64
        /*0020*/ 	.byte	0x20, 0x25, 0x64, 0x21, 0x0a, 0x00
.L_0:


//--------------------- .nv.shared.reserved.0     --------------------------
	.section	.nv.shared.reserved.0,"aw",@nobits
	.weak		__nv_reservedSMEM_offset_0_alias
	.size		__nv_reservedSMEM_offset_0_alias, 0, 64
	.other		__nv_reservedSMEM_offset_0_alias,@"STO_CUDA_RESERVED_SHARED STV_DEFAULT"
__nv_reservedSMEM_offset_0_alias:
	.zero		0
	.zero		64


//--------------------- .nv.constant0._Z11hello_worldv --------------------------
	.section	.nv.constant0._Z11hello_worldv,"a",@progbits
	.sectionflags	@""
	.align	4
.nv.constant0._Z11hello_worldv:
	.zero		896


//--------------------- SYMBOLS --------------------------

	.type		.nv.reservedSmem.offset0,@object
	.size		.nv.reservedSmem.offset0,0x4
	.type		vprintf,@function
